//
// Generated by NVIDIA NVVM Compiler
//
// Compiler Build ID: CL-36424714
// Cuda compilation tools, release 13.0, V13.0.88
// Based on NVVM 20.0.0
//

.version 9.0
.target sm_100
.address_size 64

	// .globl	_Z12histo_kernelPjS_jj
// _ZZ12histo_kernelPjS_jjE11histo_array has been demoted

.visible .entry _Z12histo_kernelPjS_jj(
	.param .u64 .ptr .align 1 _Z12histo_kernelPjS_jj_param_0,
	.param .u64 .ptr .align 1 _Z12histo_kernelPjS_jj_param_1,
	.param .u32 _Z12histo_kernelPjS_jj_param_2,
	.param .u32 _Z12histo_kernelPjS_jj_param_3
)
{
	.reg .pred 	%p<23>;
	.reg .b32 	%r<137>;
	.reg .b64 	%rd<21>;
	// demoted variable
	.shared .align 4 .b8 _ZZ12histo_kernelPjS_jjE11histo_array[16384];
	ld.param.u64 	%rd5, [_Z12histo_kernelPjS_jj_param_0];
	ld.param.u64 	%rd6, [_Z12histo_kernelPjS_jj_param_1];
	ld.param.u32 	%r43, [_Z12histo_kernelPjS_jj_param_2];
	ld.param.u32 	%r44, [_Z12histo_kernelPjS_jj_param_3];
	cvta.to.global.u64 	%rd1, %rd6;
	mov.u32 	%r134, %tid.x;
	mov.u32 	%r45, %ctaid.x;
	mov.u32 	%r46, %ntid.x;
	mad.lo.s32 	%r2, %r45, %r46, %r134;
	setp.lt.u32 	%p1, %r44, 513;
	shl.b32 	%r47, %r134, 2;
	mov.u32 	%r48, _ZZ12histo_kernelPjS_jjE11histo_array;
	add.s32 	%r3, %r48, %r47;
	@%p1 bra 	$L__BB0_14;
	setp.ge.u32 	%p3, %r134, %r44;
	@%p3 bra 	$L__BB0_16;
	not.b32 	%r50, %r134;
	add.s32 	%r51, %r44, %r50;
	shr.u32 	%r52, %r51, 9;
	add.s32 	%r4, %r52, 1;
	and.b32  	%r5, %r4, 15;
	setp.lt.u32 	%p4, %r51, 7680;
	mov.u32 	%r126, %r134;
	@%p4 bra 	$L__BB0_5;
	and.b32  	%r53, %r4, 16777200;
	neg.s32 	%r124, %r53;
	add.s32 	%r56, %r47, %r48;
	add.s32 	%r123, %r56, 16384;
	mov.u32 	%r126, %r134;
$L__BB0_4:
	.pragma "nounroll";
	mov.b32 	%r57, 0;
	st.shared.u32 	[%r123+-16384], %r57;
	st.shared.u32 	[%r123+-14336], %r57;
	st.shared.u32 	[%r123+-12288], %r57;
	st.shared.u32 	[%r123+-10240], %r57;
	st.shared.u32 	[%r123+-8192], %r57;
	st.shared.u32 	[%r123+-6144], %r57;
	st.shared.u32 	[%r123+-4096], %r57;
	st.shared.u32 	[%r123+-2048], %r57;
	st.shared.u32 	[%r123], %r57;
	st.shared.u32 	[%r123+2048], %r57;
	st.shared.u32 	[%r123+4096], %r57;
	st.shared.u32 	[%r123+6144], %r57;
	st.shared.u32 	[%r123+8192], %r57;
	st.shared.u32 	[%r123+10240], %r57;
	st.shared.u32 	[%r123+12288], %r57;
	st.shared.u32 	[%r123+14336], %r57;
	add.s32 	%r126, %r126, 8192;
	add.s32 	%r124, %r124, 16;
	add.s32 	%r123, %r123, 32768;
	setp.eq.s32 	%p5, %r124, 0;
	@%p5 bra 	$L__BB0_5;
	bra.uni 	$L__BB0_4;
$L__BB0_5:
	setp.eq.s32 	%p6, %r5, 0;
	@%p6 bra 	$L__BB0_16;
	and.b32  	%r15, %r4, 7;
	setp.lt.u32 	%p7, %r5, 8;
	@%p7 bra 	$L__BB0_8;
	shl.b32 	%r58, %r126, 2;
	add.s32 	%r60, %r48, %r58;
	mov.b32 	%r61, 0;
	st.shared.u32 	[%r60], %r61;
	st.shared.u32 	[%r60+2048], %r61;
	st.shared.u32 	[%r60+4096], %r61;
	st.shared.u32 	[%r60+6144], %r61;
	st.shared.u32 	[%r60+8192], %r61;
	st.shared.u32 	[%r60+10240], %r61;
	st.shared.u32 	[%r60+12288], %r61;
	st.shared.u32 	[%r60+14336], %r61;
	add.s32 	%r126, %r126, 4096;
$L__BB0_8:
	setp.eq.s32 	%p8, %r15, 0;
	@%p8 bra 	$L__BB0_16;
	and.b32  	%r18, %r4, 3;
	setp.lt.u32 	%p9, %r15, 4;
	@%p9 bra 	$L__BB0_11;
	shl.b32 	%r62, %r126, 2;
	add.s32 	%r64, %r48, %r62;
	mov.b32 	%r65, 0;
	st.shared.u32 	[%r64], %r65;
	st.shared.u32 	[%r64+2048], %r65;
	st.shared.u32 	[%r64+4096], %r65;
	st.shared.u32 	[%r64+6144], %r65;
	add.s32 	%r126, %r126, 2048;
$L__BB0_11:
	setp.eq.s32 	%p10, %r18, 0;
	@%p10 bra 	$L__BB0_16;
	shl.b32 	%r66, %r126, 2;
	add.s32 	%r130, %r48, %r66;
	neg.s32 	%r129, %r18;
$L__BB0_13:
	.pragma "nounroll";
	mov.b32 	%r68, 0;
	st.shared.u32 	[%r130], %r68;
	add.s32 	%r130, %r130, 2048;
	add.s32 	%r129, %r129, 1;
	setp.ne.s32 	%p11, %r129, 0;
	@%p11 bra 	$L__BB0_13;
	bra.uni 	$L__BB0_16;
$L__BB0_14:
	setp.ge.u32 	%p2, %r134, %r44;
	@%p2 bra 	$L__BB0_16;
	mov.b32 	%r49, 0;
	st.shared.u32 	[%r3], %r49;
$L__BB0_16:
	bar.sync 	0;
	setp.ge.u32 	%p12, %r2, %r43;
	@%p12 bra 	$L__BB0_18;
	cvta.to.global.u64 	%rd7, %rd5;
	mul.wide.s32 	%rd8, %r2, 4;
	add.s64 	%rd9, %rd7, %rd8;
	ld.global.u32 	%r69, [%rd9];
	shl.b32 	%r70, %r69, 2;
	add.s32 	%r72, %r48, %r70;
	atom.shared.add.u32 	%r73, [%r72], 1;
$L__BB0_18:
	setp.lt.u32 	%p13, %r44, 513;
	bar.sync 	0;
	@%p13 bra 	$L__BB0_31;
	setp.ge.u32 	%p15, %r134, %r44;
	@%p15 bra 	$L__BB0_33;
	not.b32 	%r76, %r134;
	add.s32 	%r27, %r44, %r76;
	shr.u32 	%r77, %r27, 9;
	add.s32 	%r28, %r77, 1;
	and.b32  	%r29, %r28, 7;
	setp.lt.u32 	%p16, %r27, 3584;
	@%p16 bra 	$L__BB0_23;
	and.b32  	%r78, %r28, 16777208;
	neg.s32 	%r132, %r78;
	mul.wide.u32 	%rd12, %r134, 4;
	add.s64 	%rd13, %rd12, %rd1;
	add.s64 	%rd20, %rd13, 8192;
	add.s32 	%r81, %r47, %r48;
	add.s32 	%r131, %r81, 8192;
$L__BB0_22:
	.pragma "nounroll";
	ld.shared.u32 	%r82, [%r131+-8192];
	atom.global.add.u32 	%r83, [%rd20+-8192], %r82;
	ld.shared.u32 	%r84, [%r131+-6144];
	atom.global.add.u32 	%r85, [%rd20+-6144], %r84;
	ld.shared.u32 	%r86, [%r131+-4096];
	atom.global.add.u32 	%r87, [%rd20+-4096], %r86;
	ld.shared.u32 	%r88, [%r131+-2048];
	atom.global.add.u32 	%r89, [%rd20+-2048], %r88;
	ld.shared.u32 	%r90, [%r131];
	atom.global.add.u32 	%r91, [%rd20], %r90;
	ld.shared.u32 	%r92, [%r131+2048];
	atom.global.add.u32 	%r93, [%rd20+2048], %r92;
	ld.shared.u32 	%r94, [%r131+4096];
	atom.global.add.u32 	%r95, [%rd20+4096], %r94;
	ld.shared.u32 	%r96, [%r131+6144];
	atom.global.add.u32 	%r97, [%rd20+6144], %r96;
	add.s32 	%r134, %r134, 4096;
	add.s32 	%r132, %r132, 8;
	add.s64 	%rd20, %rd20, 16384;
	add.s32 	%r131, %r131, 16384;
	setp.eq.s32 	%p17, %r132, 0;
	@%p17 bra 	$L__BB0_23;
	bra.uni 	$L__BB0_22;
$L__BB0_23:
	setp.eq.s32 	%p18, %r29, 0;
	@%p18 bra 	$L__BB0_33;
	setp.lt.u32 	%p19, %r29, 4;
	@%p19 bra 	$L__BB0_26;
	mul.wide.u32 	%rd14, %r134, 4;
	add.s64 	%rd15, %rd1, %rd14;
	shl.b32 	%r98, %r134, 2;
	add.s32 	%r100, %r48, %r98;
	ld.shared.u32 	%r101, [%r100];
	atom.global.add.u32 	%r102, [%rd15], %r101;
	ld.shared.u32 	%r103, [%r100+2048];
	atom.global.add.u32 	%r104, [%rd15+2048], %r103;
	ld.shared.u32 	%r105, [%r100+4096];
	atom.global.add.u32 	%r106, [%rd15+4096], %r105;
	ld.shared.u32 	%r107, [%r100+6144];
	atom.global.add.u32 	%r108, [%rd15+6144], %r107;
	add.s32 	%r134, %r134, 2048;
$L__BB0_26:
	and.b32  	%r109, %r28, 3;
	setp.eq.s32 	%p20, %r109, 0;
	@%p20 bra 	$L__BB0_33;
	setp.eq.s32 	%p21, %r109, 1;
	@%p21 bra 	$L__BB0_29;
	mul.wide.u32 	%rd16, %r134, 4;
	add.s64 	%rd17, %rd1, %rd16;
	shl.b32 	%r110, %r134, 2;
	add.s32 	%r112, %r48, %r110;
	ld.shared.u32 	%r113, [%r112];
	atom.global.add.u32 	%r114, [%rd17], %r113;
	ld.shared.u32 	%r115, [%r112+2048];
	atom.global.add.u32 	%r116, [%rd17+2048], %r115;
	add.s32 	%r134, %r134, 1024;
$L__BB0_29:
	and.b32  	%r117, %r27, 512;
	setp.ne.s32 	%p22, %r117, 0;
	@%p22 bra 	$L__BB0_33;
	mul.wide.u32 	%rd18, %r134, 4;
	add.s64 	%rd19, %rd1, %rd18;
	shl.b32 	%r118, %r134, 2;
	add.s32 	%r120, %r48, %r118;
	ld.shared.u32 	%r121, [%r120];
	atom.global.add.u32 	%r122, [%rd19], %r121;
	bra.uni 	$L__BB0_33;
$L__BB0_31:
	setp.ge.u32 	%p14, %r134, %r44;
	@%p14 bra 	$L__BB0_33;
	mul.wide.u32 	%rd10, %r134, 4;
	add.s64 	%rd11, %rd1, %rd10;
	ld.shared.u32 	%r74, [%r3];
	atom.global.add.u32 	%r75, [%rd11], %r74;
$L__BB0_33:
	ret;

}


// ===== COMPILED SASS (sm_100) =====

	.target	sm_100

	.elftype	@"ET_EXEC"


//--------------------- .note.nv.tkinfo           --------------------------
	.section	.note.nv.tkinfo,"",@"SHT_NOTE"
	.sectionflags	@"SHF_NOTE_NV_TKINFO"
	.tkinfo
        /*0018*/ 	.word	0x00000002
        /*0030*/ 	.string	""
        /*0030*/ 	.string	"ptxas"
        /*0030*/ 	.string	"Cuda compilation tools, release 13.0, V13.0.88"
        /*0030*/ 	.string	"Build cuda_13.0.r13.0/compiler.36424714_0"
        /*0030*/ 	.string	"-arch sm_100 -m 64 "



//--------------------- .note.nv.cuinfo           --------------------------
	.section	.note.nv.cuinfo,"",@"SHT_NOTE"
	.sectionflags	@"SHF_NOTE_NV_CUINFO"
        /*0018*/ 	.short	0x0002
        /*001a*/ 	.short	0x0064
        /*001c*/ 	.short	0x0082
	.zero		2


//--------------------- .nv.info                  --------------------------
	.section	.nv.info,"",@"SHT_CUDA_INFO"
	.align	4


	//----- nvinfo : EIATTR_REGCOUNT
	.align		4
        /*0000*/ 	.byte	0x04, 0x2f
        /*0002*/ 	.short	(.L_1 - .L_0)
	.align		4
.L_0:
        /*0004*/ 	.word	index@(_Z12histo_kernelPjS_jj)
        /*0008*/ 	.word	0x0000001a


	//----- nvinfo : EIATTR_FRAME_SIZE
	.align		4
.L_1:
        /*000c*/ 	.byte	0x04, 0x11
        /*000e*/ 	.short	(.L_3 - .L_2)
	.align		4
.L_2:
        /*0010*/ 	.word	index@(_Z12histo_kernelPjS_jj)
        /*0014*/ 	.word	0x00000000


	//----- nvinfo : EIATTR_MIN_STACK_SIZE
	.align		4
.L_3:
        /*0018*/ 	.byte	0x04, 0x12
        /*001a*/ 	.short	(.L_5 - .L_4)
	.align		4
.L_4:
        /*001c*/ 	.word	index@(_Z12histo_kernelPjS_jj)
        /*0020*/ 	.word	0x00000000
.L_5:


//--------------------- .nv.compat                --------------------------
	.section	.nv.compat,"",@"SHT_CUDA_COMPAT_INFO"
	.align	4
        /*0000*/ 	.byte	0x02, 0x09, 0x00, 0x00, 0x02, 0x02, 0x01, 0x00, 0x02, 0x05, 0x05, 0x00, 0x03, 0x07, 0x01, 0x01
        /*0010*/ 	.byte	0x02, 0x03, 0x00, 0x00, 0x02, 0x06, 0x01, 0x00, 0x04, 0x0b, 0x08, 0x00, 0x09, 0x00, 0x00, 0x00
        /*0020*/ 	.byte	0x00, 0x00, 0x00, 0x00


//--------------------- .nv.info._Z12histo_kernelPjS_jj --------------------------
	.section	.nv.info._Z12histo_kernelPjS_jj,"",@"SHT_CUDA_INFO"
	.sectionflags	@""
	.align	4


	//----- nvinfo : EIATTR_CUDA_API_VERSION
	.align		4
        /*0000*/ 	.byte	0x04, 0x37
        /*0002*/ 	.short	(.L_7 - .L_6)
.L_6:
        /*0004*/ 	.word	0x00000082


	//----- nvinfo : EIATTR_KPARAM_INFO
	.align		4
.L_7:
        /*0008*/ 	.byte	0x04, 0x17
        /*000a*/ 	.short	(.L_9 - .L_8)
.L_8:
        /*000c*/ 	.word	0x00000000
        /*0010*/ 	.short	0x0003
        /*0012*/ 	.short	0x0014
        /*0014*/ 	.byte	0x00, 0xf0, 0x11, 0x00


	//----- nvinfo : EIATTR_KPARAM_INFO
	.align		4
.L_9:
        /*0018*/ 	.byte	0x04, 0x17
        /*001a*/ 	.short	(.L_11 - .L_10)
.L_10:
        /*001c*/ 	.word	0x00000000
        /*0020*/ 	.short	0x0002
        /*0022*/ 	.short	0x0010
        /*0024*/ 	.byte	0x00, 0xf0, 0x11, 0x00


	//----- nvinfo : EIATTR_KPARAM_INFO
	.align		4
.L_11:
        /*0028*/ 	.byte	0x04, 0x17
        /*002a*/ 	.short	(.L_13 - .L_12)
.L_12:
        /*002c*/ 	.word	0x00000000
        /*0030*/ 	.short	0x0001
        /*0032*/ 	.short	0x0008
        /*0034*/ 	.byte	0x00, 0xf5, 0x21, 0x00


	//----- nvinfo : EIATTR_KPARAM_INFO
	.align		4
.L_13:
        /*0038*/ 	.byte	0x04, 0x17
        /*003a*/ 	.short	(.L_15 - .L_14)
.L_14:
        /*003c*/ 	.word	0x00000000
        /*0040*/ 	.short	0x0000
        /*0042*/ 	.short	0x0000
        /*0044*/ 	.byte	0x00, 0xf5, 0x21, 0x00


	//----- nvinfo : EIATTR_SPARSE_MMA_MASK
	.align		4
.L_15:
        /*0048*/ 	.byte	0x03, 0x50
        /*004a*/ 	.short	0x0000


	//----- nvinfo : EIATTR_MAXREG_COUNT
	.align		4
        /*004c*/ 	.byte	0x03, 0x1b
        /*004e*/ 	.short	0x00ff


	//----- nvinfo : EIATTR_NUM_BARRIERS
	.align		4
        /*0050*/ 	.byte	0x02, 0x4c
        /*0052*/ 	.byte	0x01
	.zero		1


	//----- nvinfo : EIATTR_MERCURY_ISA_VERSION
	.align		4
        /*0054*/ 	.byte	0x03, 0x5f
        /*0056*/ 	.short	0x0101


	//----- nvinfo : EIATTR_VRC_CTA_INIT_COUNT
	.align		4
        /*0058*/ 	.byte	0x02, 0x4a
	.zero		1
	.zero		1


	//----- nvinfo : EIATTR_EXIT_INSTR_OFFSETS
	.align		4
        /*005c*/ 	.byte	0x04, 0x1c
        /*005e*/ 	.short	(.L_17 - .L_16)


	//   ....[0]....
.L_16:
        /*0060*/ 	.word	0x000006c0


	//   ....[1]....
        /*0064*/ 	.word	0x00000960


	//   ....[2]....
        /*0068*/ 	.word	0x00000a80


	//   ....[3]....
        /*006c*/ 	.word	0x00000b60


	//   ....[4]....
        /*0070*/ 	.word	0x00000bc0


	//   ....[5]....
        /*0074*/ 	.word	0x00000be0


	//   ....[6]....
        /*0078*/ 	.word	0x00000c30


	//----- nvinfo : EIATTR_CRS_STACK_SIZE
	.align		4
.L_17:
        /*007c*/ 	.byte	0x04, 0x1e
        /*007e*/ 	.short	(.L_19 - .L_18)
.L_18:
        /*0080*/ 	.word	0x00000000


	//----- nvinfo : EIATTR_CBANK_PARAM_SIZE
	.align		4
.L_19:
        /*0084*/ 	.byte	0x03, 0x19
        /*0086*/ 	.short	0x0018


	//----- nvinfo : EIATTR_PARAM_CBANK
	.align		4
        /*0088*/ 	.byte	0x04, 0x0a
        /*008a*/ 	.short	(.L_21 - .L_20)
	.align		4
.L_20:
        /*008c*/ 	.word	index@(.nv.constant0._Z12histo_kernelPjS_jj)
        /*0090*/ 	.short	0x0380
        /*0092*/ 	.short	0x0018


	//----- nvinfo : EIATTR_SW_WAR
	.align		4
.L_21:
        /*0094*/ 	.byte	0x04, 0x36
        /*0096*/ 	.short	(.L_23 - .L_22)
.L_22:
        /*0098*/ 	.word	0x00000008
.L_23:


//--------------------- .nv.callgraph             --------------------------
	.section	.nv.callgraph,"",@"SHT_CUDA_CALLGRAPH"
	.align	4
	.sectionentsize	8
	.align		4
        /*0000*/ 	.word	0x00000000
	.align		4
        /*0004*/ 	.word	0xffffffff
	.align		4
        /*0008*/ 	.word	0x00000000
	.align		4
        /*000c*/ 	.word	0xfffffffe
	.align		4
        /*0010*/ 	.word	0x00000000
	.align		4
        /*0014*/ 	.word	0xfffffffd
	.align		4
        /*0018*/ 	.word	0x00000000
	.align		4
        /*001c*/ 	.word	0xfffffffc


//--------------------- .text._Z12histo_kernelPjS_jj --------------------------
	.section	.text._Z12histo_kernelPjS_jj,"ax",@progbits
	.align	128
        .global         _Z12histo_kernelPjS_jj
        .type           _Z12histo_kernelPjS_jj,@function
        .size           _Z12histo_kernelPjS_jj,(.L_x_21 - _Z12histo_kernelPjS_jj)
        .other          _Z12histo_kernelPjS_jj,@"STO_CUDA_ENTRY STV_DEFAULT"
_Z12histo_kernelPjS_jj:
.text._Z12histo_kernelPjS_jj:
[----:B------:R-:W-:Y:S01]  /*0000*/  LDC R1, c[0x0][0x37c] ;  /* 0x0000df00ff017b82 */ /* 0x000fe20000000800 */
[----:B------:R-:W0:Y:S07]  /*0010*/  S2R R0, SR_TID.X ;  /* 0x0000000000007919 */ /* 0x000e2e0000002100 */
[----:B------:R-:W1:Y:S01]  /*0020*/  S2UR UR5, SR_CgaCtaId ;  /* 0x00000000000579c3 */ /* 0x000e620000008800 */
[----:B------:R-:W2:Y:S01]  /*0030*/  LDCU UR7, c[0x0][0x394] ;  /* 0x00007280ff0777ac */ /* 0x000ea20008000800 */
[----:B------:R-:W-:Y:S01]  /*0040*/  BSSY.RECONVERGENT B0, `(.L_x_0) ;  /* 0x0000056000007945 */ /* 0x000fe20003800200 */
[----:B------:R-:W-:-:S05]  /*0050*/  UMOV UR4, 0x400 ;  /* 0x0000040000047882 */ /* 0x000fca0000000000 */
[----:B------:R-:W3:Y:S08]  /*0060*/  S2UR UR6, SR_CTAID.X ;  /* 0x00000000000679c3 */ /* 0x000ef00000002500 */
[----:B------:R-:W3:Y:S01]  /*0070*/  LDC R7, c[0x0][0x360] ;  /* 0x0000d800ff077b82 */ /* 0x000ee20000000800 */
[----:B--2---:R-:W-:Y:S02]  /*0080*/  UISETP.GE.U32.AND UP0, UPT, UR7, 0x201, UPT ;  /* 0x000002010700788c */ /* 0x004fe4000bf06070 */
[----:B-1----:R-:W-:-:S06]  /*0090*/  ULEA UR4, UR5, UR4, 0x18 ;  /* 0x0000000405047291 */ /* 0x002fcc000f8ec0ff */
[----:B0-----:R-:W-:Y:S01]  /*00a0*/  LEA R3, R0, UR4, 0x2 ;  /* 0x0000000400037c11 */ /* 0x001fe2000f8e10ff */
[----:B---3--:R-:W-:Y:S01]  /*00b0*/  IMAD R7, R7, UR6, R0 ;  /* 0x0000000607077c24 */ /* 0x008fe2000f8e0200 */
[----:B------:R-:W-:Y:S06]  /*00c0*/  BRA.U !UP0, `(.L_x_1) ;  /* 0x00000005082c7547 */ /* 0x000fec000b800000 */
[----:B------:R-:W-:-:S13]  /*00d0*/  ISETP.GE.U32.AND P0, PT, R0, UR7, PT ;  /* 0x0000000700007c0c */ /* 0x000fda000bf06070 */
[----:B------:R-:W-:Y:S05]  /*00e0*/  @P0 BRA `(.L_x_2) ;  /* 0x00000004002c0947 */ /* 0x000fea0003800000 */
[----:B------:R-:W-:Y:S01]  /*00f0*/  LOP3.LUT R2, RZ, R0, RZ, 0x33, !PT ;  /* 0x00000000ff027212 */ /* 0x000fe200078e33ff */
[----:B------:R-:W-:Y:S04]  /*0100*/  BSSY.RECONVERGENT B1, `(.L_x_3) ;  /* 0x0000021000017945 */ /* 0x000fe80003800200 */
[----:B------:R-:W-:-:S05]  /*0110*/  VIADD R2, R2, UR7 ;  /* 0x0000000702027c36 */ /* 0x000fca0008000000 */
[C---:B------:R-:W-:Y:S02]  /*0120*/  ISETP.GE.U32.AND P0, PT, R2.reuse, 0x1e00, PT ;  /* 0x00001e000200780c */ /* 0x040fe40003f06070 */
[----:B------:R-:W-:Y:S01]  /*0130*/  LEA.HI R6, R2, 0x1, RZ, 0x17 ;  /* 0x0000000102067811 */ /* 0x000fe200078fb8ff */
[----:B------:R-:W-:-:S03]  /*0140*/  IMAD.MOV.U32 R2, RZ, RZ, R0 ;  /* 0x000000ffff027224 */ /* 0x000fc600078e0000 */
[----:B------:R-:W-:-:S04]  /*0150*/  LOP3.LUT R8, R6, 0xf, RZ, 0xc0, !PT ;  /* 0x0000000f06087812 */ /* 0x000fc800078ec0ff */
[----:B------:R-:W-:-:S03]  /*0160*/  ISETP.NE.AND P1, PT, R8, RZ, PT ;  /* 0x000000ff0800720c */ /* 0x000fc60003f25270 */
[----:B------:R-:W-:Y:S10]  /*0170*/  @!P0 BRA `(.L_x_4) ;  /* 0x0000000000648947 */ /* 0x000ff40003800000 */
[----:B------:R-:W-:Y:S01]  /*0180*/  LOP3.LUT R4, R6, 0xfffff0, RZ, 0xc0, !PT ;  /* 0x00fffff006047812 */ /* 0x000fe200078ec0ff */
[----:B------:R-:W-:Y:S02]  /*0190*/  VIADD R5, R3, 0x4000 ;  /* 0x0000400003057836 */ /* 0x000fe40000000000 */
[----:B------:R-:W-:Y:S02]  /*01a0*/  IMAD.MOV.U32 R2, RZ, RZ, R0 ;  /* 0x000000ffff027224 */ /* 0x000fe400078e0000 */
[----:B------:R-:W-:-:S07]  /*01b0*/  IMAD.MOV R4, RZ, RZ, -R4 ;  /* 0x000000ffff047224 */ /* 0x000fce00078e0a04 */
.L_x_5:
[----:B------:R-:W-:Y:S01]  /*01c0*/  VIADD R4, R4, 0x10 ;  /* 0x0000001004047836 */ /* 0x000fe20000000000 */
[----:B------:R-:W-:Y:S01]  /*01d0*/  STS [R5+-0x4000], RZ ;  /* 0xffc000ff05007388 */ /* 0x000fe20000000800 */
[----:B------:R-:W-:-:S03]  /*01e0*/  VIADD R2, R2, 0x2000 ;  /* 0x0000200002027836 */ /* 0x000fc60000000000 */
[----:B------:R-:W-:Y:S01]  /*01f0*/  ISETP.NE.AND P0, PT, R4, RZ, PT ;  /* 0x000000ff0400720c */ /* 0x000fe20003f05270 */
[----:B------:R-:W-:Y:S04]  /*0200*/  STS [R5+-0x3800], RZ ;  /* 0xffc800ff05007388 */ /* 0x000fe80000000800 */
[----:B------:R-:W-:Y:S04]  /*0210*/  STS [R5+-0x3000], RZ ;  /* 0xffd000ff05007388 */ /* 0x000fe80000000800 */
[----:B------:R-:W-:Y:S04]  /*0220*/  STS [R5+-0x2800], RZ ;  /* 0xffd800ff05007388 */ /* 0x000fe80000000800 */
[----:B------:R-:W-:Y:S04]  /*0230*/  STS [R5+-0x2000], RZ ;  /* 0xffe000ff05007388 */ /* 0x000fe80000000800 */
[----:B------:R-:W-:Y:S04]  /*0240*/  STS [R5+-0x1800], RZ ;  /* 0xffe800ff05007388 */ /* 0x000fe80000000800 */
[----:B------:R-:W-:Y:S04]  /*0250*/  STS [R5+-0x1000], RZ ;  /* 0xfff000ff05007388 */ /* 0x000fe80000000800 */
[----:B------:R-:W-:Y:S04]  /*0260*/  STS [R5+-0x800], RZ ;  /* 0xfff800ff05007388 */ /* 0x000fe80000000800 */
[----:B------:R-:W-:Y:S04]  /*0270*/  STS [R5], RZ ;  /* 0x000000ff05007388 */ /* 0x000fe80000000800 */
[----:B------:R-:W-:Y:S04]  /*0280*/  STS [R5+0x800], RZ ;  /* 0x000800ff05007388 */ /* 0x000fe80000000800 */
[----:B------:R-:W-:Y:S04]  /*0290*/  STS [R5+0x1000], RZ ;  /* 0x001000ff05007388 */ /* 0x000fe80000000800 */
[----:B------:R-:W-:Y:S04]  /*02a0*/  STS [R5+0x1800], RZ ;  /* 0x001800ff05007388 */ /* 0x000fe80000000800 */
[----:B------:R-:W-:Y:S04]  /*02b0*/  STS [R5+0x2000], RZ ;  /* 0x002000ff05007388 */ /* 0x000fe80000000800 */
[----:B------:R-:W-:Y:S04]  /*02c0*/  STS [R5+0x2800], RZ ;  /* 0x002800ff05007388 */ /* 0x000fe80000000800 */
[----:B------:R-:W-:Y:S04]  /*02d0*/  STS [R5+0x3000], RZ ;  /* 0x003000ff05007388 */ /* 0x000fe80000000800 */
[----:B------:R0:W-:Y:S02]  /*02e0*/  STS [R5+0x3800], RZ ;  /* 0x003800ff05007388 */ /* 0x0001e40000000800 */
[----:B0-----:R-:W-:Y:S01]  /*02f0*/  VIADD R5, R5, 0x8000 ;  /* 0x0000800005057836 */ /* 0x001fe20000000000 */
[----:B------:R-:W-:Y:S06]  /*0300*/  @P0 BRA `(.L_x_5) ;  /* 0xfffffffc00ac0947 */ /* 0x000fec000383ffff */
.L_x_4:
[----:B------:R-:W-:Y:S05]  /*0310*/  BSYNC.RECONVERGENT B1 ;  /* 0x0000000000017941 */ /* 0x000fea0003800200 */
.L_x_3:
[----:B------:R-:W-:Y:S05]  /*0320*/  @!P1 BRA `(.L_x_2) ;  /* 0x00000000009c9947 */ /* 0x000fea0003800000 */
[----:B------:R-:W-:Y:S01]  /*0330*/  ISETP.GE.U32.AND P0, PT, R8, 0x8, PT ;  /* 0x000000080800780c */ /* 0x000fe20003f06070 */
[----:B------:R-:W-:Y:S01]  /*0340*/  BSSY.RECONVERGENT B1, `(.L_x_6) ;  /* 0x000000e000017945 */ /* 0x000fe20003800200 */
[----:B------:R-:W-:-:S04]  /*0350*/  LOP3.LUT R5, R6, 0x7, RZ, 0xc0, !PT ;  /* 0x0000000706057812 */ /* 0x000fc800078ec0ff */
[----:B------:R-:W-:-:S07]  /*0360*/  ISETP.NE.AND P1, PT, R5, RZ, PT ;  /* 0x000000ff0500720c */ /* 0x000fce0003f25270 */
[----:B------:R-:W-:Y:S06]  /*0370*/  @!P0 BRA `(.L_x_7) ;  /* 0x0000000000288947 */ /* 0x000fec0003800000 */
[C---:B------:R-:W-:Y:S01]  /*0380*/  LEA R4, R2.reuse, UR4, 0x2 ;  /* 0x0000000402047c11 */ /* 0x040fe2000f8e10ff */
[----:B------:R-:W-:-:S04]  /*0390*/  VIADD R2, R2, 0x1000 ;  /* 0x0000100002027836 */ /* 0x000fc80000000000 */
[----:B------:R0:W-:Y:S04]  /*03a0*/  STS [R4], RZ ;  /* 0x000000ff04007388 */ /* 0x0001e80000000800 */
[----:B------:R0:W-:Y:S04]  /*03b0*/  STS [R4+0x800], RZ ;  /* 0x000800ff04007388 */ /* 0x0001e80000000800 */
[----:B------:R0:W-:Y:S04]  /*03c0*/  STS [R4+0x1000], RZ ;  /* 0x001000ff04007388 */ /* 0x0001e80000000800 */
[----:B------:R0:W-:Y:S04]  /*03d0*/  STS [R4+0x1800], RZ ;  /* 0x001800ff04007388 */ /* 0x0001e80000000800 */
[----:B------:R0:W-:Y:S04]  /*03e0*/  STS [R4+0x2000], RZ ;  /* 0x002000ff04007388 */ /* 0x0001e80000000800 */
[----:B------:R0:W-:Y:S04]  /*03f0*/  STS [R4+0x2800], RZ ;  /* 0x002800ff04007388 */ /* 0x0001e80000000800 */
[----:B------:R0:W-:Y:S04]  /*0400*/  STS [R4+0x3000], RZ ;  /* 0x003000ff04007388 */ /* 0x0001e80000000800 */
[----:B------:R0:W-:Y:S02]  /*0410*/  STS [R4+0x3800], RZ ;  /* 0x003800ff04007388 */ /* 0x0001e40000000800 */
.L_x_7:
[----:B------:R-:W-:Y:S05]  /*0420*/  BSYNC.RECONVERGENT B1 ;  /* 0x0000000000017941 */ /* 0x000fea0003800200 */
.L_x_6:
[----:B------:R-:W-:Y:S05]  /*0430*/  @!P1 BRA `(.L_x_2) ;  /* 0x0000000000589947 */ /* 0x000fea0003800000 */
[----:B------:R-:W-:Y:S02]  /*0440*/  ISETP.GE.U32.AND P0, PT, R5, 0x4, PT ;  /* 0x000000040500780c */ /* 0x000fe40003f06070 */
[----:B0-----:R-:W-:-:S04]  /*0450*/  LOP3.LUT R4, R6, 0x3, RZ, 0xc0, !PT ;  /* 0x0000000306047812 */ /* 0x001fc800078ec0ff */
[----:B------:R-:W-:-:S07]  /*0460*/  ISETP.NE.AND P1, PT, R4, RZ, PT ;  /* 0x000000ff0400720c */ /* 0x000fce0003f25270 */
[C---:B------:R-:W-:Y:S01]  /*0470*/  @P0 LEA R5, R2.reuse, UR4, 0x2 ;  /* 0x0000000402050c11 */ /* 0x040fe2000f8e10ff */
[----:B------:R-:W-:-:S04]  /*0480*/  @P0 VIADD R2, R2, 0x800 ;  /* 0x0000080002020836 */ /* 0x000fc80000000000 */
[----:B------:R1:W-:Y:S04]  /*0490*/  @P0 STS [R5], RZ ;  /* 0x000000ff05000388 */ /* 0x0003e80000000800 */
[----:B------:R1:W-:Y:S04]  /*04a0*/  @P0 STS [R5+0x800], RZ ;  /* 0x000800ff05000388 */ /* 0x0003e80000000800 */
[----:B------:R1:W-:Y:S04]  /*04b0*/  @P0 STS [R5+0x1000], RZ ;  /* 0x001000ff05000388 */ /* 0x0003e80000000800 */
[----:B------:R1:W-:Y:S01]  /*04c0*/  @P0 STS [R5+0x1800], RZ ;  /* 0x001800ff05000388 */ /* 0x0003e20000000800 */
[----:B------:R-:W-:Y:S05]  /*04d0*/  @!P1 BRA `(.L_x_2) ;  /* 0x0000000000309947 */ /* 0x000fea0003800000 */
[----:B------:R-:W-:Y:S01]  /*04e0*/  BSSY.RECONVERGENT B1, `(.L_x_8) ;  /* 0x0000008000017945 */ /* 0x000fe20003800200 */
[----:B------:R-:W-:Y:S01]  /*04f0*/  LEA R2, R2, UR4, 0x2 ;  /* 0x0000000402027c11 */ /* 0x000fe2000f8e10ff */
[----:B------:R-:W-:-:S07]  /*0500*/  IMAD.MOV R4, RZ, RZ, -R4 ;  /* 0x000000ffff047224 */ /* 0x000fce00078e0a04 */
.L_x_9:
[----:B------:R-:W-:Y:S01]  /*0510*/  VIADD R4, R4, 0x1 ;  /* 0x0000000104047836 */ /* 0x000fe20000000000 */
[----:B------:R0:W-:Y:S04]  /*0520*/  STS [R2], RZ ;  /* 0x000000ff02007388 */ /* 0x0001e80000000800 */
[----:B------:R-:W-:Y:S01]  /*0530*/  ISETP.NE.AND P0, PT, R4, RZ, PT ;  /* 0x000000ff0400720c */ /* 0x000fe20003f05270 */
[----:B0-----:R-:W-:-:S12]  /*0540*/  VIADD R2, R2, 0x800 ;  /* 0x0000080002027836 */ /* 0x001fd80000000000 */
[----:B------:R-:W-:Y:S05]  /*0550*/  @P0 BRA `(.L_x_9) ;  /* 0xfffffffc00ec0947 */ /* 0x000fea000383ffff */
[----:B------:R-:W-:Y:S05]  /*0560*/  BSYNC.RECONVERGENT B1 ;  /* 0x0000000000017941 */ /* 0x000fea0003800200 */
.L_x_8:
[----:B------:R-:W-:Y:S05]  /*0570*/  BRA `(.L_x_2) ;  /* 0x0000000000087947 */ /* 0x000fea0003800000 */
.L_x_1:
[----:B------:R-:W-:-:S13]  /*0580*/  ISETP.GE.U32.AND P0, PT, R0, UR7, PT ;  /* 0x0000000700007c0c */ /* 0x000fda000bf06070 */
[----:B------:R0:W-:Y:S02]  /*0590*/  @!P0 STS [R3], RZ ;  /* 0x000000ff03008388 */ /* 0x0001e40000000800 */
.L_x_2:
[----:B------:R-:W-:Y:S05]  /*05a0*/  BSYNC.RECONVERGENT B0 ;  /* 0x0000000000007941 */ /* 0x000fea0003800200 */
.L_x_0:
[----:B------:R-:W2:Y:S01]  /*05b0*/  LDCU UR5, c[0x0][0x390] ;  /* 0x00007200ff0577ac */ /* 0x000ea20008000800 */
[----:B------:R-:W-:Y:S01]  /*05c0*/  BSSY.RECONVERGENT B0, `(.L_x_10) ;  /* 0x000000b000007945 */ /* 0x000fe20003800200 */
[----:B------:R-:W3:Y:S01]  /*05d0*/  LDCU UR8, c[0x0][0x394] ;  /* 0x00007280ff0877ac */ /* 0x000ee20008000800 */
[----:B------:R-:W4:Y:S01]  /*05e0*/  LDCU.64 UR6, c[0x0][0x358] ;  /* 0x00006b00ff0677ac */ /* 0x000f220008000a00 */
[----:B------:R-:W-:Y:S01]  /*05f0*/  BAR.SYNC.DEFER_BLOCKING 0x0 ;  /* 0x0000000000007b1d */ /* 0x000fe20000010000 */
[----:B--2---:R-:W-:-:S13]  /*0600*/  ISETP.GE.U32.AND P0, PT, R7, UR5, PT ;  /* 0x0000000507007c0c */ /* 0x004fda000bf06070 */
[----:B---34-:R-:W-:Y:S05]  /*0610*/  @P0 BRA `(.L_x_11) ;  /* 0x0000000000140947 */ /* 0x018fea0003800000 */
[----:B01----:R-:W0:Y:S02]  /*0620*/  LDC.64 R4, c[0x0][0x380] ;  /* 0x0000e000ff047b82 */ /* 0x003e240000000a00 */
[----:B0-----:R-:W-:-:S06]  /*0630*/  IMAD.WIDE R4, R7, 0x4, R4 ;  /* 0x0000000407047825 */ /* 0x001fcc00078e0204 */
[----:B------:R-:W2:Y:S02]  /*0640*/  LDG.E R4, desc[UR6][R4.64] ;  /* 0x0000000604047981 */ /* 0x000ea4000c1e1900 */
[----:B--2---:R-:W-:-:S05]  /*0650*/  LEA R2, R4, UR4, 0x2 ;  /* 0x0000000404027c11 */ /* 0x004fca000f8e10ff */
[----:B------:R2:W-:Y:S02]  /*0660*/  ATOMS.POPC.INC.32 RZ, [R2+URZ] ;  /* 0x0000000002ff7f8c */ /* 0x0005e4000d8000ff */
.L_x_11:
[----:B------:R-:W-:Y:S05]  /*0670*/  BSYNC.RECONVERGENT B0 ;  /* 0x0000000000007941 */ /* 0x000fea0003800200 */
.L_x_10:
[----:B------:R-:W-:Y:S01]  /*0680*/  BAR.SYNC.DEFER_BLOCKING 0x0 ;  /* 0x0000000000007b1d */ /* 0x000fe20000010000 */
[----:B------:R-:W-:-:S09]  /*0690*/  UISETP.GE.U32.AND UP0, UPT, UR8, 0x201, UPT ;  /* 0x000002010800788c */ /* 0x000fd2000bf06070 */
[----:B------:R-:W-:Y:S05]  /*06a0*/  BRA.U !UP0, `(.L_x_12) ;  /* 0x0000000508487547 */ /* 0x000fea000b800000 */
[----:B------:R-:W-:-:S13]  /*06b0*/  ISETP.GE.U32.AND P0, PT, R0, UR8, PT ;  /* 0x0000000800007c0c */ /* 0x000fda000bf06070 */
[----:B------:R-:W-:Y:S05]  /*06c0*/  @P0 EXIT ;  /* 0x000000000000094d */ /* 0x000fea0003800000 */
[----:B--2---:R-:W-:Y:S01]  /*06d0*/  LOP3.LUT R2, RZ, R0, RZ, 0x33, !PT ;  /* 0x00000000ff027212 */ /* 0x004fe200078e33ff */
[----:B------:R-:W-:Y:S04]  /*06e0*/  BSSY.RECONVERGENT B0, `(.L_x_13) ;  /* 0x0000027000007945 */ /* 0x000fe80003800200 */
[----:B------:R-:W-:-:S05]  /*06f0*/  VIADD R2, R2, UR8 ;  /* 0x0000000802027c36 */ /* 0x000fca0008000000 */
[C---:B------:R-:W-:Y:S02]  /*0700*/  ISETP.GE.U32.AND P1, PT, R2.reuse, 0xe00, PT ;  /* 0x00000e000200780c */ /* 0x040fe40003f26070 */
[----:B------:R-:W-:-:S04]  /*0710*/  LEA.HI R10, R2, 0x1, RZ, 0x17 ;  /* 0x00000001020a7811 */ /* 0x000fc800078fb8ff */
[----:B------:R-:W-:-:S04]  /*0720*/  LOP3.LUT R12, R10, 0x7, RZ, 0xc0, !PT ;  /* 0x000000070a0c7812 */ /* 0x000fc800078ec0ff */
[----:B------:R-:W-:-:S03]  /*0730*/  ISETP.NE.AND P0, PT, R12, RZ, PT ;  /* 0x000000ff0c00720c */ /* 0x000fc60003f05270 */
[----:B------:R-:W-:Y:S10]  /*0740*/  @!P1 BRA `(.L_x_14) ;  /* 0x0000000000809947 */ /* 0x000ff40003800000 */
[----:B01----:R-:W0:Y:S01]  /*0750*/  LDC.64 R4, c[0x0][0x388] ;  /* 0x0000e200ff047b82 */ /* 0x003e220000000a00 */
[----:B------:R-:W-:Y:S02]  /*0760*/  VIADD R6, R3, 0x2000 ;  /* 0x0000200003067836 */ /* 0x000fe40000000000 */
[----:B0-----:R-:W-:-:S03]  /*0770*/  IMAD.WIDE.U32 R4, R0, 0x4, R4 ;  /* 0x0000000400047825 */ /* 0x001fc600078e0004 */
[----:B------:R-:W-:Y:S02]  /*0780*/  IADD3 R8, P1, PT, R4, 0x2000, RZ ;  /* 0x0000200004087810 */ /* 0x000fe40007f3e0ff */
[----:B------:R-:W-:-:S03]  /*0790*/  LOP3.LUT R4, R10, 0xfffff8, RZ, 0xc0, !PT ;  /* 0x00fffff80a047812 */ /* 0x000fc600078ec0ff */
[----:B------:R-:W-:Y:S02]  /*07a0*/  IMAD.X R23, RZ, RZ, R5, P1 ;  /* 0x000000ffff177224 */ /* 0x000fe400008e0605 */
[----:B------:R-:W-:-:S07]  /*07b0*/  IMAD.MOV R3, RZ, RZ, -R4 ;  /* 0x000000ffff037224 */ /* 0x000fce00078e0a04 */
.L_x_15:
[----:B0-----:R-:W0:Y:S04]  /*07c0*/  LDS R7, [R6+-0x2000] ;  /* 0xffe0000006077984 */ /* 0x001e280000000800 */
[----:B------:R-:W1:Y:S04]  /*07d0*/  LDS R9, [R6+-0x1800] ;  /* 0xffe8000006097984 */ /* 0x000e680000000800 */
[----:B------:R-:W2:Y:S04]  /*07e0*/  LDS R11, [R6+-0x1000] ;  /* 0xfff00000060b7984 */ /* 0x000ea80000000800 */
[----:B------:R-:W3:Y:S04]  /*07f0*/  LDS R13, [R6+-0x800] ;  /* 0xfff80000060d7984 */ /* 0x000ee80000000800 */
[----:B------:R-:W4:Y:S04]  /*0800*/  LDS R15, [R6] ;  /* 0x00000000060f7984 */ /* 0x000f280000000800 */
[----:B------:R-:W5:Y:S04]  /*0810*/  LDS R17, [R6+0x800] ;  /* 0x0008000006117984 */ /* 0x000f680000000800 */
[----:B------:R-:W5:Y:S04]  /*0820*/  LDS R19, [R6+0x1000] ;  /* 0x0010000006137984 */ /* 0x000f680000000800 */
[----:B------:R-:W5:Y:S01]  /*0830*/  LDS R21, [R6+0x1800] ;  /* 0x0018000006157984 */ /* 0x000f620000000800 */
[----:B------:R-:W-:-:S02]  /*0840*/  VIADD R3, R3, 0x8 ;  /* 0x0000000803037836 */ /* 0x000fc40000000000 */
[----:B------:R-:W-:Y:S02]  /*0850*/  IMAD.MOV.U32 R4, RZ, RZ, R8 ;  /* 0x000000ffff047224 */ /* 0x000fe400078e0008 */
[----:B------:R-:W-:Y:S01]  /*0860*/  IMAD.MOV.U32 R5, RZ, RZ, R23 ;  /* 0x000000ffff057224 */ /* 0x000fe200078e0017 */
[----:B------:R-:W-:-:S04]  /*0870*/  ISETP.NE.AND P1, PT, R3, RZ, PT ;  /* 0x000000ff0300720c */ /* 0x000fc80003f25270 */
[----:B0-----:R0:W-:Y:S04]  /*0880*/  REDG.E.ADD.STRONG.GPU desc[UR6][R4.64+-0x2000], R7 ;  /* 0xffe000070400798e */ /* 0x0011e8000c12e106 */
[----:B-1----:R0:W-:Y:S01]  /*0890*/  REDG.E.ADD.STRONG.GPU desc[UR6][R4.64+-0x1800], R9 ;  /* 0xffe800090400798e */ /* 0x0021e2000c12e106 */
[----:B------:R-:W-:-:S03]  /*08a0*/  IADD3 R8, P2, PT, R4, 0x4000, RZ ;  /* 0x0000400004087810 */ /* 0x000fc60007f5e0ff */
[----:B--2---:R0:W-:Y:S04]  /*08b0*/  REDG.E.ADD.STRONG.GPU desc[UR6][R4.64+-0x1000], R11 ;  /* 0xfff0000b0400798e */ /* 0x0041e8000c12e106 */
[----:B---3--:R0:W-:Y:S04]  /*08c0*/  REDG.E.ADD.STRONG.GPU desc[UR6][R4.64+-0x800], R13 ;  /* 0xfff8000d0400798e */ /* 0x0081e8000c12e106 */
[----:B----4-:R0:W-:Y:S04]  /*08d0*/  REDG.E.ADD.STRONG.GPU desc[UR6][R4.64], R15 ;  /* 0x0000000f0400798e */ /* 0x0101e8000c12e106 */
[----:B-----5:R0:W-:Y:S04]  /*08e0*/  REDG.E.ADD.STRONG.GPU desc[UR6][R4.64+0x800], R17 ;  /* 0x000800110400798e */ /* 0x0201e8000c12e106 */
[----:B------:R0:W-:Y:S01]  /*08f0*/  REDG.E.ADD.STRONG.GPU desc[UR6][R4.64+0x1000], R19 ;  /* 0x001000130400798e */ /* 0x0001e2000c12e106 */
[----:B------:R-:W-:-:S03]  /*0900*/  IMAD.X R23, RZ, RZ, R5, P2 ;  /* 0x000000ffff177224 */ /* 0x000fc600010e0605 */
[----:B------:R0:W-:Y:S01]  /*0910*/  REDG.E.ADD.STRONG.GPU desc[UR6][R4.64+0x1800], R21 ;  /* 0x001800150400798e */ /* 0x0001e2000c12e106 */
[----:B------:R-:W-:Y:S02]  /*0920*/  VIADD R0, R0, 0x1000 ;  /* 0x0000100000007836 */ /* 0x000fe40000000000 */
[----:B------:R-:W-:Y:S01]  /*0930*/  VIADD R6, R6, 0x4000 ;  /* 0x0000400006067836 */ /* 0x000fe20000000000 */
[----:B------:R-:W-:Y:S06]  /*0940*/  @P1 BRA `(.L_x_15) ;  /* 0xfffffffc009c1947 */ /* 0x000fec000383ffff */
.L_x_14:
[----:B------:R-:W-:Y:S05]  /*0950*/  BSYNC.RECONVERGENT B0 ;  /* 0x0000000000007941 */ /* 0x000fea0003800200 */
.L_x_13:
[----:B------:R-:W-:Y:S05]  /*0960*/  @!P0 EXIT ;  /* 0x000000000000894d */ /* 0x000fea0003800000 */
[----:B------:R-:W-:Y:S01]  /*0970*/  ISETP.GE.U32.AND P0, PT, R12, 0x4, PT ;  /* 0x000000040c00780c */ /* 0x000fe20003f06070 */
[----:B------:R-:W-:Y:S01]  /*0980*/  BSSY.RECONVERGENT B0, `(.L_x_16) ;  /* 0x000000f000007945 */ /* 0x000fe20003800200 */
[----:B------:R-:W-:-:S11]  /*0990*/  LOP3.LUT P1, R10, R10, 0x3, RZ, 0xc0, !PT ;  /* 0x000000030a0a7812 */ /* 0x000fd6000782c0ff */
[----:B------:R-:W-:Y:S05]  /*09a0*/  @!P0 BRA `(.L_x_17) ;  /* 0x0000000000308947 */ /* 0x000fea0003800000 */
[C---:B0-----:R-:W-:Y:S01]  /*09b0*/  LEA R3, R0.reuse, UR4, 0x2 ;  /* 0x0000000400037c11 */ /* 0x041fe2000f8e10ff */
[----:B-1----:R-:W0:Y:S04]  /*09c0*/  LDC.64 R4, c[0x0][0x388] ;  /* 0x0000e200ff047b82 */ /* 0x002e280000000a00 */
[----:B------:R-:W1:Y:S04]  /*09d0*/  LDS R7, [R3] ;  /* 0x0000000003077984 */ /* 0x000e680000000800 */
[----:B------:R-:W2:Y:S04]  /*09e0*/  LDS R9, [R3+0x800] ;  /* 0x0008000003097984 */ /* 0x000ea80000000800 */
[----:B------:R-:W3:Y:S04]  /*09f0*/  LDS R11, [R3+0x1000] ;  /* 0x00100000030b7984 */ /* 0x000ee80000000800 */
[----:B------:R-:W4:Y:S01]  /*0a00*/  LDS R13, [R3+0x1800] ;  /* 0x00180000030d7984 */ /* 0x000f220000000800 */
[----:B0-----:R-:W-:-:S05]  /*0a10*/  IMAD.WIDE.U32 R4, R0, 0x4, R4 ;  /* 0x0000000400047825 */ /* 0x001fca00078e0004 */
[----:B-1----:R0:W-:Y:S04]  /*0a20*/  REDG.E.ADD.STRONG.GPU desc[UR6][R4.64], R7 ;  /* 0x000000070400798e */ /* 0x0021e8000c12e106 */
[----:B--2---:R0:W-:Y:S04]  /*0a30*/  REDG.E.ADD.STRONG.GPU desc[UR6][R4.64+0x800], R9 ;  /* 0x000800090400798e */ /* 0x0041e8000c12e106 */
[----:B---3--:R0:W-:Y:S04]  /*0a40*/  REDG.E.ADD.STRONG.GPU desc[UR6][R4.64+0x1000], R11 ;  /* 0x0010000b0400798e */ /* 0x0081e8000c12e106 */
[----:B----4-:R0:W-:Y:S01]  /*0a50*/  REDG.E.ADD.STRONG.GPU desc[UR6][R4.64+0x1800], R13 ;  /* 0x0018000d0400798e */ /* 0x0101e2000c12e106 */
[----:B------:R-:W-:-:S07]  /*0a60*/  VIADD R0, R0, 0x800 ;  /* 0x0000080000007836 */ /* 0x000fce0000000000 */
.L_x_17:
[----:B------:R-:W-:Y:S05]  /*0a70*/  BSYNC.RECONVERGENT B0 ;  /* 0x0000000000007941 */ /* 0x000fea0003800200 */
.L_x_16:
[----:B------:R-:W-:Y:S05]  /*0a80*/  @!P1 EXIT ;  /* 0x000000000000994d */ /* 0x000fea0003800000 */
[----:B------:R-:W-:Y:S01]  /*0a90*/  ISETP.NE.AND P1, PT, R10, 0x1, PT ;  /* 0x000000010a00780c */ /* 0x000fe20003f25270 */
[----:B------:R-:W-:Y:S01]  /*0aa0*/  BSSY.RECONVERGENT B0, `(.L_x_18) ;  /* 0x000000b000007945 */ /* 0x000fe20003800200 */
[----:B------:R-:W-:-:S11]  /*0ab0*/  LOP3.LUT P0, RZ, R2, 0x200, RZ, 0xc0, !PT ;  /* 0x0000020002ff7812 */ /* 0x000fd6000780c0ff */
[----:B------:R-:W-:Y:S05]  /*0ac0*/  @!P1 BRA `(.L_x_19) ;  /* 0x0000000000209947 */ /* 0x000fea0003800000 */
[C---:B0-----:R-:W-:Y:S01]  /*0ad0*/  LEA R4, R0.reuse, UR4, 0x2 ;  /* 0x0000000400047c11 */ /* 0x041fe2000f8e10ff */
[----:B------:R-:W0:Y:S04]  /*0ae0*/  LDC.64 R2, c[0x0][0x388] ;  /* 0x0000e200ff027b82 */ /* 0x000e280000000a00 */
[----:B-1----:R-:W1:Y:S04]  /*0af0*/  LDS R5, [R4] ;  /* 0x0000000004057984 */ /* 0x002e680000000800 */
[----:B------:R-:W2:Y:S01]  /*0b00*/  LDS R7, [R4+0x800] ;  /* 0x0008000004077984 */ /* 0x000ea20000000800 */
[----:B0-----:R-:W-:-:S05]  /*0b10*/  IMAD.WIDE.U32 R2, R0, 0x4, R2 ;  /* 0x0000000400027825 */ /* 0x001fca00078e0002 */
[----:B-1----:R3:W-:Y:S04]  /*0b20*/  REDG.E.ADD.STRONG.GPU desc[UR6][R2.64], R5 ;  /* 0x000000050200798e */ /* 0x0027e8000c12e106 */
[----:B--2---:R3:W-:Y:S01]  /*0b30*/  REDG.E.ADD.STRONG.GPU desc[UR6][R2.64+0x800], R7 ;  /* 0x000800070200798e */ /* 0x0047e2000c12e106 */
[----:B------:R-:W-:-:S07]  /*0b40*/  VIADD R0, R0, 0x400 ;  /* 0x0000040000007836 */ /* 0x000fce0000000000 */
.L_x_19:
[----:B------:R-:W-:Y:S05]  /*0b50*/  BSYNC.RECONVERGENT B0 ;  /* 0x0000000000007941 */ /* 0x000fea0003800200 */
.L_x_18:
[----:B------:R-:W-:Y:S05]  /*0b60*/  @P0 EXIT ;  /* 0x000000000000094d */ /* 0x000fea0003800000 */
[C---:B0-----:R-:W-:Y:S01]  /*0b70*/  LEA R4, R0.reuse, UR4, 0x2 ;  /* 0x0000000400047c11 */ /* 0x041fe2000f8e10ff */
[----:B---3--:R-:W0:Y:S04]  /*0b80*/  LDC.64 R2, c[0x0][0x388] ;  /* 0x0000e200ff027b82 */ /* 0x008e280000000a00 */
[----:B-1----:R-:W1:Y:S01]  /*0b90*/  LDS R5, [R4] ;  /* 0x0000000004057984 */ /* 0x002e620000000800 */
[----:B0-----:R-:W-:-:S05]  /*0ba0*/  IMAD.WIDE.U32 R2, R0, 0x4, R2 ;  /* 0x0000000400027825 */ /* 0x001fca00078e0002 */
[----:B-1----:R-:W-:Y:S01]  /*0bb0*/  REDG.E.ADD.STRONG.GPU desc[UR6][R2.64], R5 ;  /* 0x000000050200798e */ /* 0x002fe2000c12e106 */
[----:B------:R-:W-:Y:S05]  /*0bc0*/  EXIT ;  /* 0x000000000000794d */ /* 0x000fea0003800000 */
.L_x_12:
[----:B------:R-:W-:-:S13]  /*0bd0*/  ISETP.GE.U32.AND P0, PT, R0, UR8, PT ;  /* 0x0000000800007c0c */ /* 0x000fda000bf06070 */
[----:B------:R-:W-:Y:S05]  /*0be0*/  @P0 EXIT ;  /* 0x000000000000094d */ /* 0x000fea0003800000 */
[----:B0-----:R-:W0:Y:S01]  /*0bf0*/  LDS R3, [R3] ;  /* 0x0000000003037984 */ /* 0x001e220000000800 */
[----:B-1----:R-:W1:Y:S02]  /*0c00*/  LDC.64 R4, c[0x0][0x388] ;  /* 0x0000e200ff047b82 */ /* 0x002e640000000a00 */
[----:B-1----:R-:W-:-:S05]  /*0c10*/  IMAD.WIDE.U32 R4, R0, 0x4, R4 ;  /* 0x0000000400047825 */ /* 0x002fca00078e0004 */
[----:B0-----:R-:W-:Y:S01]  /*0c20*/  REDG.E.ADD.STRONG.GPU desc[UR6][R4.64], R3 ;  /* 0x000000030400798e */ /* 0x001fe2000c12e106 */
[----:B------:R-:W-:Y:S05]  /*0c30*/  EXIT ;  /* 0x000000000000794d */ /* 0x000fea0003800000 */
.L_x_20:
[----:B------:R-:W-:-:S00]  /*0c40*/  BRA `(.L_x_20) ;  /* 0xfffffffc00fc7947 */ /* 0x000fc0000383ffff */
[----:B------:R-:W-:-:S00]  /*0c50*/  NOP ;  /* 0x0000000000007918 */ /* 0x000fc00000000000 */
        /* <DEDUP_REMOVED lines=10> */
.L_x_21:


//--------------------- .nv.shared._Z12histo_kernelPjS_jj --------------------------
	.section	.nv.shared._Z12histo_kernelPjS_jj,"aw",@nobits
	.sectionflags	@""
	.align	4
.nv.shared._Z12histo_kernelPjS_jj:
	.zero		17408


//--------------------- .nv.shared.reserved.0     --------------------------
	.section	.nv.shared.reserved.0,"aw",@nobits
	.weak		__nv_reservedSMEM_offset_0_alias
	.size		__nv_reservedSMEM_offset_0_alias, 0, 64
	.other		__nv_reservedSMEM_offset_0_alias,@"STO_CUDA_RESERVED_SHARED STV_DEFAULT"
__nv_reservedSMEM_offset_0_alias:
	.zero		0
	.zero		64


//--------------------- .nv.constant0._Z12histo_kernelPjS_jj --------------------------
	.section	.nv.constant0._Z12histo_kernelPjS_jj,"a",@progbits
	.sectionflags	@""
	.align	4
.nv.constant0._Z12histo_kernelPjS_jj:
	.zero		920


//--------------------- SYMBOLS --------------------------

	.type		.nv.reservedSmem.offset0,@object
	.size		.nv.reservedSmem.offset0,0x4
	.type		.nv.reservedSmem.cap,@object
	.size		.nv.reservedSmem.cap,0x4
